//
// Generated by NVIDIA NVVM Compiler
//
// Compiler Build ID: CL-36424714
// Cuda compilation tools, release 13.0, V13.0.88
// Based on NVVM 20.0.0
//

.version 9.0
.target sm_100
.address_size 64

	// .globl	_Z31matrixMulKernel_1thread1elementiiiPKfS0_Pf

.visible .entry _Z31matrixMulKernel_1thread1elementiiiPKfS0_Pf(
	.param .u32 _Z31matrixMulKernel_1thread1elementiiiPKfS0_Pf_param_0,
	.param .u32 _Z31matrixMulKernel_1thread1elementiiiPKfS0_Pf_param_1,
	.param .u32 _Z31matrixMulKernel_1thread1elementiiiPKfS0_Pf_param_2,
	.param .u64 .ptr .align 1 _Z31matrixMulKernel_1thread1elementiiiPKfS0_Pf_param_3,
	.param .u64 .ptr .align 1 _Z31matrixMulKernel_1thread1elementiiiPKfS0_Pf_param_4,
	.param .u64 .ptr .align 1 _Z31matrixMulKernel_1thread1elementiiiPKfS0_Pf_param_5
)
{
	.reg .pred 	%p<13>;
	.reg .b32 	%r<92>;
	.reg .b32 	%f<68>;
	.reg .b64 	%rd<69>;

	ld.param.u32 	%r46, [_Z31matrixMulKernel_1thread1elementiiiPKfS0_Pf_param_0];
	ld.param.u32 	%r44, [_Z31matrixMulKernel_1thread1elementiiiPKfS0_Pf_param_1];
	ld.param.u32 	%r45, [_Z31matrixMulKernel_1thread1elementiiiPKfS0_Pf_param_2];
	ld.param.u64 	%rd4, [_Z31matrixMulKernel_1thread1elementiiiPKfS0_Pf_param_3];
	ld.param.u64 	%rd5, [_Z31matrixMulKernel_1thread1elementiiiPKfS0_Pf_param_4];
	ld.param.u64 	%rd3, [_Z31matrixMulKernel_1thread1elementiiiPKfS0_Pf_param_5];
	cvta.to.global.u64 	%rd1, %rd5;
	cvta.to.global.u64 	%rd2, %rd4;
	mov.u32 	%r47, %ctaid.y;
	mov.u32 	%r48, %ntid.y;
	mov.u32 	%r49, %tid.y;
	mad.lo.s32 	%r1, %r47, %r48, %r49;
	mov.u32 	%r50, %ctaid.x;
	mov.u32 	%r51, %ntid.x;
	mul.lo.s32 	%r2, %r50, %r51;
	mov.u32 	%r3, %tid.x;
	add.s32 	%r4, %r2, %r3;
	setp.ge.u32 	%p1, %r1, %r46;
	setp.ge.u32 	%p2, %r4, %r45;
	or.pred  	%p3, %p1, %p2;
	@%p3 bra 	$L__BB0_14;
	setp.eq.s32 	%p4, %r44, 0;
	mov.f32 	%f67, 0f00000000;
	@%p4 bra 	$L__BB0_13;
	mul.lo.s32 	%r5, %r44, %r1;
	and.b32  	%r6, %r44, 7;
	setp.lt.u32 	%p5, %r44, 8;
	mov.f32 	%f67, 0f00000000;
	mov.b32 	%r90, 0;
	@%p5 bra 	$L__BB0_5;
	and.b32  	%r90, %r44, -8;
	neg.s32 	%r88, %r90;
	add.s32 	%r53, %r3, %r45;
	add.s32 	%r87, %r53, %r2;
	shl.b32 	%r10, %r45, 3;
	shl.b32 	%r54, %r45, 1;
	add.s32 	%r86, %r4, %r54;
	mad.lo.s32 	%r85, %r45, 3, %r4;
	shl.b32 	%r55, %r45, 2;
	add.s32 	%r84, %r4, %r55;
	mad.lo.s32 	%r83, %r45, 5, %r4;
	mad.lo.s32 	%r82, %r45, 6, %r4;
	mad.lo.s32 	%r81, %r45, 7, %r4;
	add.s32 	%r79, %r5, 3;
	mov.f32 	%f67, 0f00000000;
	mov.u32 	%r80, %r4;
$L__BB0_4:
	.pragma "nounroll";
	add.s32 	%r56, %r79, -3;
	mul.wide.u32 	%rd6, %r56, 4;
	add.s64 	%rd7, %rd2, %rd6;
	ld.global.f32 	%f17, [%rd7];
	mul.wide.u32 	%rd8, %r80, 4;
	add.s64 	%rd9, %rd1, %rd8;
	ld.global.f32 	%f18, [%rd9];
	fma.rn.f32 	%f19, %f17, %f18, %f67;
	add.s32 	%r57, %r79, -2;
	mul.wide.u32 	%rd10, %r57, 4;
	add.s64 	%rd11, %rd2, %rd10;
	ld.global.f32 	%f20, [%rd11];
	mul.wide.u32 	%rd12, %r87, 4;
	add.s64 	%rd13, %rd1, %rd12;
	ld.global.f32 	%f21, [%rd13];
	fma.rn.f32 	%f22, %f20, %f21, %f19;
	add.s32 	%r58, %r79, -1;
	mul.wide.u32 	%rd14, %r58, 4;
	add.s64 	%rd15, %rd2, %rd14;
	ld.global.f32 	%f23, [%rd15];
	mul.wide.u32 	%rd16, %r86, 4;
	add.s64 	%rd17, %rd1, %rd16;
	ld.global.f32 	%f24, [%rd17];
	fma.rn.f32 	%f25, %f23, %f24, %f22;
	add.s32 	%r59, %r79, 4;
	mul.wide.u32 	%rd18, %r79, 4;
	add.s64 	%rd19, %rd2, %rd18;
	ld.global.f32 	%f26, [%rd19];
	mul.wide.u32 	%rd20, %r85, 4;
	add.s64 	%rd21, %rd1, %rd20;
	ld.global.f32 	%f27, [%rd21];
	fma.rn.f32 	%f28, %f26, %f27, %f25;
	add.s32 	%r60, %r79, 1;
	mul.wide.u32 	%rd22, %r60, 4;
	add.s64 	%rd23, %rd2, %rd22;
	ld.global.f32 	%f29, [%rd23];
	mul.wide.u32 	%rd24, %r84, 4;
	add.s64 	%rd25, %rd1, %rd24;
	ld.global.f32 	%f30, [%rd25];
	fma.rn.f32 	%f31, %f29, %f30, %f28;
	add.s32 	%r61, %r79, 2;
	mul.wide.u32 	%rd26, %r61, 4;
	add.s64 	%rd27, %rd2, %rd26;
	ld.global.f32 	%f32, [%rd27];
	mul.wide.u32 	%rd28, %r83, 4;
	add.s64 	%rd29, %rd1, %rd28;
	ld.global.f32 	%f33, [%rd29];
	fma.rn.f32 	%f34, %f32, %f33, %f31;
	add.s32 	%r62, %r79, 3;
	mul.wide.u32 	%rd30, %r62, 4;
	add.s64 	%rd31, %rd2, %rd30;
	ld.global.f32 	%f35, [%rd31];
	mul.wide.u32 	%rd32, %r82, 4;
	add.s64 	%rd33, %rd1, %rd32;
	ld.global.f32 	%f36, [%rd33];
	fma.rn.f32 	%f37, %f35, %f36, %f34;
	mul.wide.u32 	%rd34, %r59, 4;
	add.s64 	%rd35, %rd2, %rd34;
	ld.global.f32 	%f38, [%rd35];
	mul.wide.u32 	%rd36, %r81, 4;
	add.s64 	%rd37, %rd1, %rd36;
	ld.global.f32 	%f39, [%rd37];
	fma.rn.f32 	%f67, %f38, %f39, %f37;
	add.s32 	%r88, %r88, 8;
	add.s32 	%r87, %r87, %r10;
	add.s32 	%r86, %r86, %r10;
	add.s32 	%r85, %r85, %r10;
	add.s32 	%r84, %r84, %r10;
	add.s32 	%r83, %r83, %r10;
	add.s32 	%r82, %r82, %r10;
	add.s32 	%r81, %r81, %r10;
	add.s32 	%r80, %r80, %r10;
	add.s32 	%r79, %r79, 8;
	setp.ne.s32 	%p6, %r88, 0;
	@%p6 bra 	$L__BB0_4;
$L__BB0_5:
	setp.eq.s32 	%p7, %r6, 0;
	@%p7 bra 	$L__BB0_13;
	and.b32  	%r39, %r44, 3;
	setp.lt.u32 	%p8, %r6, 4;
	@%p8 bra 	$L__BB0_8;
	add.s32 	%r63, %r90, %r5;
	mul.wide.u32 	%rd38, %r63, 4;
	add.s64 	%rd39, %rd2, %rd38;
	ld.global.f32 	%f41, [%rd39];
	mad.lo.s32 	%r64, %r90, %r45, %r4;
	mul.wide.u32 	%rd40, %r64, 4;
	add.s64 	%rd41, %rd1, %rd40;
	ld.global.f32 	%f42, [%rd41];
	fma.rn.f32 	%f43, %f41, %f42, %f67;
	add.s32 	%r65, %r63, 1;
	mul.wide.u32 	%rd42, %r65, 4;
	add.s64 	%rd43, %rd2, %rd42;
	ld.global.f32 	%f44, [%rd43];
	add.s32 	%r66, %r64, %r45;
	mul.wide.u32 	%rd44, %r66, 4;
	add.s64 	%rd45, %rd1, %rd44;
	ld.global.f32 	%f45, [%rd45];
	fma.rn.f32 	%f46, %f44, %f45, %f43;
	add.s32 	%r67, %r63, 2;
	mul.wide.u32 	%rd46, %r67, 4;
	add.s64 	%rd47, %rd2, %rd46;
	ld.global.f32 	%f47, [%rd47];
	add.s32 	%r68, %r66, %r45;
	mul.wide.u32 	%rd48, %r68, 4;
	add.s64 	%rd49, %rd1, %rd48;
	ld.global.f32 	%f48, [%rd49];
	fma.rn.f32 	%f49, %f47, %f48, %f46;
	add.s32 	%r69, %r63, 3;
	mul.wide.u32 	%rd50, %r69, 4;
	add.s64 	%rd51, %rd2, %rd50;
	ld.global.f32 	%f50, [%rd51];
	add.s32 	%r70, %r68, %r45;
	mul.wide.u32 	%rd52, %r70, 4;
	add.s64 	%rd53, %rd1, %rd52;
	ld.global.f32 	%f51, [%rd53];
	fma.rn.f32 	%f67, %f50, %f51, %f49;
	add.s32 	%r90, %r90, 4;
$L__BB0_8:
	setp.eq.s32 	%p9, %r39, 0;
	@%p9 bra 	$L__BB0_13;
	setp.eq.s32 	%p10, %r39, 1;
	@%p10 bra 	$L__BB0_11;
	add.s32 	%r71, %r90, %r5;
	mul.wide.u32 	%rd54, %r71, 4;
	add.s64 	%rd55, %rd2, %rd54;
	ld.global.f32 	%f53, [%rd55];
	mad.lo.s32 	%r72, %r90, %r45, %r4;
	mul.wide.u32 	%rd56, %r72, 4;
	add.s64 	%rd57, %rd1, %rd56;
	ld.global.f32 	%f54, [%rd57];
	fma.rn.f32 	%f55, %f53, %f54, %f67;
	add.s32 	%r73, %r71, 1;
	mul.wide.u32 	%rd58, %r73, 4;
	add.s64 	%rd59, %rd2, %rd58;
	ld.global.f32 	%f56, [%rd59];
	add.s32 	%r74, %r72, %r45;
	mul.wide.u32 	%rd60, %r74, 4;
	add.s64 	%rd61, %rd1, %rd60;
	ld.global.f32 	%f57, [%rd61];
	fma.rn.f32 	%f67, %f56, %f57, %f55;
	add.s32 	%r90, %r90, 2;
$L__BB0_11:
	and.b32  	%r75, %r44, 1;
	setp.eq.b32 	%p11, %r75, 1;
	not.pred 	%p12, %p11;
	@%p12 bra 	$L__BB0_13;
	add.s32 	%r76, %r90, %r5;
	mul.wide.u32 	%rd62, %r76, 4;
	add.s64 	%rd63, %rd2, %rd62;
	ld.global.f32 	%f58, [%rd63];
	mad.lo.s32 	%r77, %r90, %r45, %r4;
	mul.wide.u32 	%rd64, %r77, 4;
	add.s64 	%rd65, %rd1, %rd64;
	ld.global.f32 	%f59, [%rd65];
	fma.rn.f32 	%f67, %f58, %f59, %f67;
$L__BB0_13:
	mad.lo.s32 	%r78, %r45, %r1, %r4;
	cvta.to.global.u64 	%rd66, %rd3;
	mul.wide.u32 	%rd67, %r78, 4;
	add.s64 	%rd68, %rd66, %rd67;
	st.global.f32 	[%rd68], %f67;
$L__BB0_14:
	ret;

}


// ===== COMPILED SASS (sm_100) =====

	.target	sm_100

	.elftype	@"ET_EXEC"


//--------------------- .note.nv.tkinfo           --------------------------
	.section	.note.nv.tkinfo,"",@"SHT_NOTE"
	.sectionflags	@"SHF_NOTE_NV_TKINFO"
	.tkinfo
        /*0018*/ 	.word	0x00000002
        /*0030*/ 	.string	""
        /*0030*/ 	.string	"ptxas"
        /*0030*/ 	.string	"Cuda compilation tools, release 13.0, V13.0.88"
        /*0030*/ 	.string	"Build cuda_13.0.r13.0/compiler.36424714_0"
        /*0030*/ 	.string	"-arch sm_100 -m 64 "



//--------------------- .note.nv.cuinfo           --------------------------
	.section	.note.nv.cuinfo,"",@"SHT_NOTE"
	.sectionflags	@"SHF_NOTE_NV_CUINFO"
        /*0018*/ 	.short	0x0002
        /*001a*/ 	.short	0x0064
        /*001c*/ 	.short	0x0082
	.zero		2


//--------------------- .nv.info                  --------------------------
	.section	.nv.info,"",@"SHT_CUDA_INFO"
	.align	4


	//----- nvinfo : EIATTR_REGCOUNT
	.align		4
        /*0000*/ 	.byte	0x04, 0x2f
        /*0002*/ 	.short	(.L_1 - .L_0)
	.align		4
.L_0:
        /*0004*/ 	.word	index@(_Z31matrixMulKernel_1thread1elementiiiPKfS0_Pf)
        /*0008*/ 	.word	0x00000020


	//----- nvinfo : EIATTR_FRAME_SIZE
	.align		4
.L_1:
        /*000c*/ 	.byte	0x04, 0x11
        /*000e*/ 	.short	(.L_3 - .L_2)
	.align		4
.L_2:
        /*0010*/ 	.word	index@(_Z31matrixMulKernel_1thread1elementiiiPKfS0_Pf)
        /*0014*/ 	.word	0x00000000


	//----- nvinfo : EIATTR_MIN_STACK_SIZE
	.align		4
.L_3:
        /*0018*/ 	.byte	0x04, 0x12
        /*001a*/ 	.short	(.L_5 - .L_4)
	.align		4
.L_4:
        /*001c*/ 	.word	index@(_Z31matrixMulKernel_1thread1elementiiiPKfS0_Pf)
        /*0020*/ 	.word	0x00000000
.L_5:


//--------------------- .nv.compat                --------------------------
	.section	.nv.compat,"",@"SHT_CUDA_COMPAT_INFO"
	.align	4
        /*0000*/ 	.byte	0x02, 0x09, 0x00, 0x00, 0x02, 0x02, 0x01, 0x00, 0x02, 0x05, 0x05, 0x00, 0x03, 0x07, 0x01, 0x01
        /*0010*/ 	.byte	0x02, 0x03, 0x00, 0x00, 0x02, 0x06, 0x01, 0x00, 0x04, 0x0b, 0x08, 0x00, 0x09, 0x00, 0x00, 0x00
        /*0020*/ 	.byte	0x00, 0x00, 0x00, 0x00


//--------------------- .nv.info._Z31matrixMulKernel_1thread1elementiiiPKfS0_Pf --------------------------
	.section	.nv.info._Z31matrixMulKernel_1thread1elementiiiPKfS0_Pf,"",@"SHT_CUDA_INFO"
	.sectionflags	@""
	.align	4


	//----- nvinfo : EIATTR_CUDA_API_VERSION
	.align		4
        /*0000*/ 	.byte	0x04, 0x37
        /*0002*/ 	.short	(.L_7 - .L_6)
.L_6:
        /*0004*/ 	.word	0x00000082


	//----- nvinfo : EIATTR_KPARAM_INFO
	.align		4
.L_7:
        /*0008*/ 	.byte	0x04, 0x17
        /*000a*/ 	.short	(.L_9 - .L_8)
.L_8:
        /*000c*/ 	.word	0x00000000
        /*0010*/ 	.short	0x0005
        /*0012*/ 	.short	0x0020
        /*0014*/ 	.byte	0x00, 0xf5, 0x21, 0x00


	//----- nvinfo : EIATTR_KPARAM_INFO
	.align		4
.L_9:
        /*0018*/ 	.byte	0x04, 0x17
        /*001a*/ 	.short	(.L_11 - .L_10)
.L_10:
        /*001c*/ 	.word	0x00000000
        /*0020*/ 	.short	0x0004
        /*0022*/ 	.short	0x0018
        /*0024*/ 	.byte	0x00, 0xf5, 0x21, 0x00


	//----- nvinfo : EIATTR_KPARAM_INFO
	.align		4
.L_11:
        /*0028*/ 	.byte	0x04, 0x17
        /*002a*/ 	.short	(.L_13 - .L_12)
.L_12:
        /*002c*/ 	.word	0x00000000
        /*0030*/ 	.short	0x0003
        /*0032*/ 	.short	0x0010
        /*0034*/ 	.byte	0x00, 0xf5, 0x21, 0x00


	//----- nvinfo : EIATTR_KPARAM_INFO
	.align		4
.L_13:
        /*0038*/ 	.byte	0x04, 0x17
        /*003a*/ 	.short	(.L_15 - .L_14)
.L_14:
        /*003c*/ 	.word	0x00000000
        /*0040*/ 	.short	0x0002
        /*0042*/ 	.short	0x0008
        /*0044*/ 	.byte	0x00, 0xf0, 0x11, 0x00


	//----- nvinfo : EIATTR_KPARAM_INFO
	.align		4
.L_15:
        /*0048*/ 	.byte	0x04, 0x17
        /*004a*/ 	.short	(.L_17 - .L_16)
.L_16:
        /*004c*/ 	.word	0x00000000
        /*0050*/ 	.short	0x0001
        /*0052*/ 	.short	0x0004
        /*0054*/ 	.byte	0x00, 0xf0, 0x11, 0x00


	//----- nvinfo : EIATTR_KPARAM_INFO
	.align		4
.L_17:
        /*0058*/ 	.byte	0x04, 0x17
        /*005a*/ 	.short	(.L_19 - .L_18)
.L_18:
        /*005c*/ 	.word	0x00000000
        /*0060*/ 	.short	0x0000
        /*0062*/ 	.short	0x0000
        /*0064*/ 	.byte	0x00, 0xf0, 0x11, 0x00


	//----- nvinfo : EIATTR_SPARSE_MMA_MASK
	.align		4
.L_19:
        /*0068*/ 	.byte	0x03, 0x50
        /*006a*/ 	.short	0x0000


	//----- nvinfo : EIATTR_MAXREG_COUNT
	.align		4
        /*006c*/ 	.byte	0x03, 0x1b
        /*006e*/ 	.short	0x00ff


	//----- nvinfo : EIATTR_MERCURY_ISA_VERSION
	.align		4
        /*0070*/ 	.byte	0x03, 0x5f
        /*0072*/ 	.short	0x0101


	//----- nvinfo : EIATTR_VRC_CTA_INIT_COUNT
	.align		4
        /*0074*/ 	.byte	0x02, 0x4a
	.zero		1
	.zero		1


	//----- nvinfo : EIATTR_EXIT_INSTR_OFFSETS
	.align		4
        /*0078*/ 	.byte	0x04, 0x1c
        /*007a*/ 	.short	(.L_21 - .L_20)


	//   ....[0]....
.L_20:
        /*007c*/ 	.word	0x000000e0


	//   ....[1]....
        /*0080*/ 	.word	0x00000a90


	//----- nvinfo : EIATTR_CBANK_PARAM_SIZE
	.align		4
.L_21:
        /*0084*/ 	.byte	0x03, 0x19
        /*0086*/ 	.short	0x0028


	//----- nvinfo : EIATTR_PARAM_CBANK
	.align		4
        /*0088*/ 	.byte	0x04, 0x0a
        /*008a*/ 	.short	(.L_23 - .L_22)
	.align		4
.L_22:
        /*008c*/ 	.word	index@(.nv.constant0._Z31matrixMulKernel_1thread1elementiiiPKfS0_Pf)
        /*0090*/ 	.short	0x0380
        /*0092*/ 	.short	0x0028


	//----- nvinfo : EIATTR_SW_WAR
	.align		4
.L_23:
        /*0094*/ 	.byte	0x04, 0x36
        /*0096*/ 	.short	(.L_25 - .L_24)
.L_24:
        /*0098*/ 	.word	0x00000008
.L_25:


//--------------------- .nv.callgraph             --------------------------
	.section	.nv.callgraph,"",@"SHT_CUDA_CALLGRAPH"
	.align	4
	.sectionentsize	8
	.align		4
        /*0000*/ 	.word	0x00000000
	.align		4
        /*0004*/ 	.word	0xffffffff
	.align		4
        /*0008*/ 	.word	0x00000000
	.align		4
        /*000c*/ 	.word	0xfffffffe
	.align		4
        /*0010*/ 	.word	0x00000000
	.align		4
        /*0014*/ 	.word	0xfffffffd
	.align		4
        /*0018*/ 	.word	0x00000000
	.align		4
        /*001c*/ 	.word	0xfffffffc


//--------------------- .text._Z31matrixMulKernel_1thread1elementiiiPKfS0_Pf --------------------------
	.section	.text._Z31matrixMulKernel_1thread1elementiiiPKfS0_Pf,"ax",@progbits
	.align	128
        .global         _Z31matrixMulKernel_1thread1elementiiiPKfS0_Pf
        .type           _Z31matrixMulKernel_1thread1elementiiiPKfS0_Pf,@function
        .size           _Z31matrixMulKernel_1thread1elementiiiPKfS0_Pf,(.L_x_5 - _Z31matrixMulKernel_1thread1elementiiiPKfS0_Pf)
        .other          _Z31matrixMulKernel_1thread1elementiiiPKfS0_Pf,@"STO_CUDA_ENTRY STV_DEFAULT"
_Z31matrixMulKernel_1thread1elementiiiPKfS0_Pf:
.text._Z31matrixMulKernel_1thread1elementiiiPKfS0_Pf:
[----:B------:R-:W-:Y:S01]  /*0000*/  LDC R1, c[0x0][0x37c] ;  /* 0x0000df00ff017b82 */ /* 0x000fe20000000800 */
[----:B------:R-:W0:Y:S07]  /*0010*/  S2R R7, SR_TID.X ;  /* 0x0000000000077919 */ /* 0x000e2e0000002100 */
[----:B------:R-:W1:Y:S01]  /*0020*/  S2UR UR4, SR_CTAID.X ;  /* 0x00000000000479c3 */ /* 0x000e620000002500 */
[----:B------:R-:W2:Y:S01]  /*0030*/  LDCU UR7, c[0x0][0x380] ;  /* 0x00007000ff0777ac */ /* 0x000ea20008000800 */
[----:B------:R-:W3:Y:S06]  /*0040*/  S2R R5, SR_TID.Y ;  /* 0x0000000000057919 */ /* 0x000eec0000002200 */
[----:B------:R-:W3:Y:S01]  /*0050*/  LDC R2, c[0x0][0x364] ;  /* 0x0000d900ff027b82 */ /* 0x000ee20000000800 */
[----:B------:R-:W1:Y:S07]  /*0060*/  LDCU UR5, c[0x0][0x360] ;  /* 0x00006c00ff0577ac */ /* 0x000e6e0008000800 */
[----:B------:R-:W3:Y:S08]  /*0070*/  S2UR UR6, SR_CTAID.Y ;  /* 0x00000000000679c3 */ /* 0x000ef00000002600 */
[----:B------:R-:W4:Y:S01]  /*0080*/  LDC R0, c[0x0][0x388] ;  /* 0x0000e200ff007b82 */ /* 0x000f220000000800 */
[----:B-1----:R-:W-:-:S06]  /*0090*/  UIMAD UR4, UR4, UR5, URZ ;  /* 0x00000005040472a4 */ /* 0x002fcc000f8e02ff */
[----:B0-----:R-:W-:Y:S01]  /*00a0*/  IADD3 R3, PT, PT, R7, UR4, RZ ;  /* 0x0000000407037c10 */ /* 0x001fe2000fffe0ff */
[----:B---3--:R-:W-:-:S03]  /*00b0*/  IMAD R2, R2, UR6, R5 ;  /* 0x0000000602027c24 */ /* 0x008fc6000f8e0205 */
[----:B----4-:R-:W-:-:S04]  /*00c0*/  ISETP.GE.U32.AND P0, PT, R3, R0, PT ;  /* 0x000000000300720c */ /* 0x010fc80003f06070 */
[----:B--2---:R-:W-:-:S13]  /*00d0*/  ISETP.GE.U32.OR P0, PT, R2, UR7, P0 ;  /* 0x0000000702007c0c */ /* 0x004fda0008706470 */
[----:B------:R-:W-:Y:S05]  /*00e0*/  @P0 EXIT ;  /* 0x000000000000094d */ /* 0x000fea0003800000 */
[----:B------:R-:W0:Y:S01]  /*00f0*/  LDC R5, c[0x0][0x384] ;  /* 0x0000e100ff057b82 */ /* 0x000e220000000800 */
[----:B------:R-:W1:Y:S01]  /*0100*/  LDCU.64 UR6, c[0x0][0x358] ;  /* 0x00006b00ff0677ac */ /* 0x000e620008000a00 */
[----:B------:R-:W-:Y:S01]  /*0110*/  HFMA2 R12, -RZ, RZ, 0, 0 ;  /* 0x00000000ff0c7431 */ /* 0x000fe200000001ff */
[----:B0-----:R-:W-:-:S13]  /*0120*/  ISETP.NE.AND P0, PT, R5, RZ, PT ;  /* 0x000000ff0500720c */ /* 0x001fda0003f05270 */
[----:B-1----:R-:W-:Y:S05]  /*0130*/  @!P0 BRA `(.L_x_0) ;  /* 0x0000000800448947 */ /* 0x002fea0003800000 */
[C---:B------:R-:W-:Y:S02]  /*0140*/  ISETP.GE.U32.AND P1, PT, R5.reuse, 0x8, PT ;  /* 0x000000080500780c */ /* 0x040fe40003f26070 */
[----:B------:R-:W-:Y:S02]  /*0150*/  LOP3.LUT R4, R5, 0x7, RZ, 0xc0, !PT ;  /* 0x0000000705047812 */ /* 0x000fe400078ec0ff */
[----:B------:R-:W-:Y:S02]  /*0160*/  MOV R12, RZ ;  /* 0x000000ff000c7202 */ /* 0x000fe40000000f00 */
[----:B------:R-:W-:Y:S02]  /*0170*/  ISETP.NE.AND P0, PT, R4, RZ, PT ;  /* 0x000000ff0400720c */ /* 0x000fe40003f05270 */
[----:B------:R-:W-:-:S05]  /*0180*/  MOV R6, RZ ;  /* 0x000000ff00067202 */ /* 0x000fca0000000f00 */
[----:B------:R-:W-:Y:S06]  /*0190*/  @!P1 BRA `(.L_x_1) ;  /* 0x0000000400249947 */ /* 0x000fec0003800000 */
[----:B------:R-:W-:Y:S01]  /*01a0*/  LOP3.LUT R6, R5, 0xfffffff8, RZ, 0xc0, !PT ;  /* 0xfffffff805067812 */ /* 0x000fe200078ec0ff */
[C---:B------:R-:W-:Y:S01]  /*01b0*/  IMAD R11, R0.reuse, 0x3, R3 ;  /* 0x00000003000b7824 */ /* 0x040fe200078e0203 */
[C---:B------:R-:W-:Y:S01]  /*01c0*/  IADD3 R7, PT, PT, R0.reuse, UR4, R7 ;  /* 0x0000000400077c10 */ /* 0x040fe2000fffe007 */
[C-C-:B------:R-:W-:Y:S01]  /*01d0*/  IMAD R15, R0.reuse, 0x5, R3.reuse ;  /* 0x00000005000f7824 */ /* 0x140fe200078e0203 */
[CC--:B------:R-:W-:Y:S01]  /*01e0*/  LEA R9, R0.reuse, R3.reuse, 0x1 ;  /* 0x0000000300097211 */ /* 0x0c0fe200078e08ff */
[C-C-:B------:R-:W-:Y:S01]  /*01f0*/  IMAD R25, R0.reuse, 0x6, R3.reuse ;  /* 0x0000000600197824 */ /* 0x140fe200078e0203 */
[C---:B------:R-:W-:Y:S01]  /*0200*/  LEA R13, R0.reuse, R3, 0x2 ;  /* 0x00000003000d7211 */ /* 0x040fe200078e10ff */
[----:B------:R-:W-:Y:S01]  /*0210*/  IMAD R27, R0, 0x7, R3 ;  /* 0x00000007001b7824 */ /* 0x000fe200078e0203 */
[----:B------:R-:W-:Y:S01]  /*0220*/  MOV R12, RZ ;  /* 0x000000ff000c7202 */ /* 0x000fe20000000f00 */
[----:B------:R-:W-:Y:S01]  /*0230*/  IMAD R8, R2, R5, 0x3 ;  /* 0x0000000302087424 */ /* 0x000fe200078e0205 */
[----:B------:R-:W-:-:S02]  /*0240*/  MOV R29, R3 ;  /* 0x00000003001d7202 */ /* 0x000fc40000000f00 */
[----:B------:R-:W-:-:S07]  /*0250*/  IADD3 R10, PT, PT, -R6, RZ, RZ ;  /* 0x000000ff060a7210 */ /* 0x000fce0007ffe1ff */
.L_x_2:
[----:B------:R-:W0:Y:S01]  /*0260*/  LDC.64 R20, c[0x0][0x390] ;  /* 0x0000e400ff147b82 */ /* 0x000e220000000a00 */
[----:B------:R-:W-:-:S07]  /*0270*/  IADD3 R23, PT, PT, R8, -0x3, RZ ;  /* 0xfffffffd08177810 */ /* 0x000fce0007ffe0ff */
[----:B------:R-:W1:Y:S01]  /*0280*/  LDC.64 R16, c[0x0][0x398] ;  /* 0x0000e600ff107b82 */ /* 0x000e620000000a00 */
[----:B0-----:R-:W-:-:S06]  /*0290*/  IMAD.WIDE.U32 R22, R23, 0x4, R20 ;  /* 0x0000000417167825 */ /* 0x001fcc00078e0014 */
[----:B------:R-:W2:Y:S01]  /*02a0*/  LDG.E R23, desc[UR6][R22.64] ;  /* 0x0000000616177981 */ /* 0x000ea2000c1e1900 */
[----:B-1----:R-:W-:-:S06]  /*02b0*/  IMAD.WIDE.U32 R18, R29, 0x4, R16 ;  /* 0x000000041d127825 */ /* 0x002fcc00078e0010 */
[----:B------:R-:W2:Y:S01]  /*02c0*/  LDG.E R18, desc[UR6][R18.64] ;  /* 0x0000000612127981 */ /* 0x000ea2000c1e1900 */
[C---:B------:R-:W-:Y:S02]  /*02d0*/  IADD3 R14, PT, PT, R8.reuse, -0x2, RZ ;  /* 0xfffffffe080e7810 */ /* 0x040fe40007ffe0ff */
[----:B------:R-:W-:Y:S01]  /*02e0*/  IADD3 R24, PT, PT, R8, -0x1, RZ ;  /* 0xffffffff08187810 */ /* 0x000fe20007ffe0ff */
[----:B--2---:R-:W-:Y:S02]  /*02f0*/  FFMA R12, R23, R18, R12 ;  /* 0x00000012170c7223 */ /* 0x004fe4000000000c */
[----:B------:R-:W-:-:S04]  /*0300*/  IMAD.WIDE.U32 R18, R14, 0x4, R20 ;  /* 0x000000040e127825 */ /* 0x000fc800078e0014 */
[----:B------:R-:W-:Y:S01]  /*0310*/  IMAD.WIDE.U32 R22, R7, 0x4, R16 ;  /* 0x0000000407167825 */ /* 0x000fe200078e0010 */
[----:B------:R0:W2:Y:S04]  /*0320*/  LDG.E R14, desc[UR6][R18.64] ;  /* 0x00000006120e7981 */ /* 0x0000a8000c1e1900 */
[----:B------:R1:W2:Y:S01]  /*0330*/  LDG.E R26, desc[UR6][R22.64] ;  /* 0x00000006161a7981 */ /* 0x0002a2000c1e1900 */
[----:B0-----:R-:W-:-:S04]  /*0340*/  IMAD.WIDE.U32 R18, R24, 0x4, R20 ;  /* 0x0000000418127825 */ /* 0x001fc800078e0014 */
[----:B-1----:R-:W-:Y:S01]  /*0350*/  IMAD.WIDE.U32 R22, R9, 0x4, R16 ;  /* 0x0000000409167825 */ /* 0x002fe200078e0010 */
[----:B------:R0:W3:Y:S04]  /*0360*/  LDG.E R24, desc[UR6][R18.64] ;  /* 0x0000000612187981 */ /* 0x0000e8000c1e1900 */
[----:B------:R1:W3:Y:S01]  /*0370*/  LDG.E R28, desc[UR6][R22.64] ;  /* 0x00000006161c7981 */ /* 0x0002e2000c1e1900 */
[----:B0-----:R-:W-:-:S04]  /*0380*/  IMAD.WIDE.U32 R18, R8, 0x4, R20 ;  /* 0x0000000408127825 */ /* 0x001fc800078e0014 */
[----:B-1----:R-:W-:-:S04]  /*0390*/  IMAD.WIDE.U32 R22, R11, 0x4, R16 ;  /* 0x000000040b167825 */ /* 0x002fc800078e0010 */
[----:B--2---:R-:W-:Y:S02]  /*03a0*/  FFMA R12, R14, R26, R12 ;  /* 0x0000001a0e0c7223 */ /* 0x004fe4000000000c */
[----:B------:R-:W2:Y:S04]  /*03b0*/  LDG.E R14, desc[UR6][R18.64] ;  /* 0x00000006120e7981 */ /* 0x000ea8000c1e1900 */
[----:B------:R0:W2:Y:S01]  /*03c0*/  LDG.E R26, desc[UR6][R22.64] ;  /* 0x00000006161a7981 */ /* 0x0000a2000c1e1900 */
[----:B---3--:R-:W-:Y:S01]  /*03d0*/  FFMA R12, R24, R28, R12 ;  /* 0x0000001c180c7223 */ /* 0x008fe2000000000c */
[----:B------:R-:W-:Y:S01]  /*03e0*/  IADD3 R24, PT, PT, R8, 0x1, RZ ;  /* 0x0000000108187810 */ /* 0x000fe20007ffe0ff */
[----:B0-----:R-:W-:-:S04]  /*03f0*/  IMAD.WIDE.U32 R22, R13, 0x4, R16 ;  /* 0x000000040d167825 */ /* 0x001fc800078e0010 */
[----:B------:R-:W-:Y:S01]  /*0400*/  IMAD.WIDE.U32 R18, R24, 0x4, R20 ;  /* 0x0000000418127825 */ /* 0x000fe200078e0014 */
[----:B------:R-:W3:Y:S04]  /*0410*/  LDG.E R28, desc[UR6][R22.64] ;  /* 0x00000006161c7981 */ /* 0x000ee8000c1e1900 */
[----:B------:R0:W3:Y:S01]  /*0420*/  LDG.E R24, desc[UR6][R18.64] ;  /* 0x0000000612187981 */ /* 0x0000e2000c1e1900 */
[----:B--2---:R-:W-:Y:S01]  /*0430*/  FFMA R12, R14, R26, R12 ;  /* 0x0000001a0e0c7223 */ /* 0x004fe2000000000c */
[C---:B------:R-:W-:Y:S02]  /*0440*/  IADD3 R26, PT, PT, R8.reuse, 0x3, RZ ;  /* 0x00000003081a7810 */ /* 0x040fe40007ffe0ff */
[----:B------:R-:W-:-:S03]  /*0450*/  IADD3 R14, PT, PT, R8, 0x2, RZ ;  /* 0x00000002080e7810 */ /* 0x000fc60007ffe0ff */
[----:B0-----:R-:W-:Y:S01]  /*0460*/  IMAD.WIDE.U32 R18, R26, 0x4, R20 ;  /* 0x000000041a127825 */ /* 0x001fe200078e0014 */
[----:B------:R-:W-:-:S03]  /*0470*/  IADD3 R26, PT, PT, R8, 0x4, RZ ;  /* 0x00000004081a7810 */ /* 0x000fc60007ffe0ff */
[--C-:B------:R-:W-:Y:S02]  /*0480*/  IMAD.WIDE.U32 R22, R14, 0x4, R20.reuse ;  /* 0x000000040e167825 */ /* 0x100fe400078e0014 */
[----:B------:R0:W2:Y:S02]  /*0490*/  LDG.E R14, desc[UR6][R18.64] ;  /* 0x00000006120e7981 */ /* 0x0000a4000c1e1900 */
[----:B------:R-:W-:-:S04]  /*04a0*/  IMAD.WIDE.U32 R20, R26, 0x4, R20 ;  /* 0x000000041a147825 */ /* 0x000fc800078e0014 */
[----:B---3--:R-:W-:Y:S02]  /*04b0*/  FFMA R12, R24, R28, R12 ;  /* 0x0000001c180c7223 */ /* 0x008fe4000000000c */
[----:B------:R-:W3:Y:S01]  /*04c0*/  LDG.E R21, desc[UR6][R20.64] ;  /* 0x0000000614157981 */ /* 0x000ee2000c1e1900 */
[----:B0-----:R-:W-:-:S03]  /*04d0*/  IMAD.WIDE.U32 R18, R15, 0x4, R16 ;  /* 0x000000040f127825 */ /* 0x001fc600078e0010 */
[----:B------:R0:W4:Y:S04]  /*04e0*/  LDG.E R24, desc[UR6][R22.64] ;  /* 0x0000000616187981 */ /* 0x000128000c1e1900 */
[----:B------:R-:W4:Y:S01]  /*04f0*/  LDG.E R26, desc[UR6][R18.64] ;  /* 0x00000006121a7981 */ /* 0x000f22000c1e1900 */
[----:B0-----:R-:W-:-:S04]  /*0500*/  IMAD.WIDE.U32 R22, R25, 0x4, R16 ;  /* 0x0000000419167825 */ /* 0x001fc800078e0010 */
[----:B------:R-:W-:Y:S01]  /*0510*/  IMAD.WIDE.U32 R16, R27, 0x4, R16 ;  /* 0x000000041b107825 */ /* 0x000fe200078e0010 */
[----:B------:R-:W2:Y:S05]  /*0520*/  LDG.E R28, desc[UR6][R22.64] ;  /* 0x00000006161c7981 */ /* 0x000eaa000c1e1900 */
[----:B------:R-:W3:Y:S01]  /*0530*/  LDG.E R16, desc[UR6][R16.64] ;  /* 0x0000000610107981 */ /* 0x000ee2000c1e1900 */
[----:B------:R-:W-:-:S04]  /*0540*/  IADD3 R10, PT, PT, R10, 0x8, RZ ;  /* 0x000000080a0a7810 */ /* 0x000fc80007ffe0ff */
[----:B------:R-:W-:Y:S02]  /*0550*/  ISETP.NE.AND P1, PT, R10, RZ, PT ;  /* 0x000000ff0a00720c */ /* 0x000fe40003f25270 */
[----:B------:R-:W-:Y:S02]  /*0560*/  IADD3 R8, PT, PT, R8, 0x8, RZ ;  /* 0x0000000808087810 */ /* 0x000fe40007ffe0ff */
[C---:B------:R-:W-:Y:S02]  /*0570*/  LEA R7, R0.reuse, R7, 0x3 ;  /* 0x0000000700077211 */ /* 0x040fe400078e18ff */
[C---:B------:R-:W-:Y:S02]  /*0580*/  LEA R9, R0.reuse, R9, 0x3 ;  /* 0x0000000900097211 */ /* 0x040fe400078e18ff */
[C---:B------:R-:W-:Y:S02]  /*0590*/  LEA R11, R0.reuse, R11, 0x3 ;  /* 0x0000000b000b7211 */ /* 0x040fe400078e18ff */
[----:B------:R-:W-:-:S02]  /*05a0*/  LEA R13, R0, R13, 0x3 ;  /* 0x0000000d000d7211 */ /* 0x000fc400078e18ff */
[C---:B------:R-:W-:Y:S02]  /*05b0*/  LEA R15, R0.reuse, R15, 0x3 ;  /* 0x0000000f000f7211 */ /* 0x040fe400078e18ff */
[C---:B------:R-:W-:Y:S02]  /*05c0*/  LEA R25, R0.reuse, R25, 0x3 ;  /* 0x0000001900197211 */ /* 0x040fe400078e18ff */
[C---:B------:R-:W-:Y:S02]  /*05d0*/  LEA R27, R0.reuse, R27, 0x3 ;  /* 0x0000001b001b7211 */ /* 0x040fe400078e18ff */
[----:B------:R-:W-:Y:S01]  /*05e0*/  LEA R29, R0, R29, 0x3 ;  /* 0x0000001d001d7211 */ /* 0x000fe200078e18ff */
[----:B----4-:R-:W-:-:S04]  /*05f0*/  FFMA R12, R24, R26, R12 ;  /* 0x0000001a180c7223 */ /* 0x010fc8000000000c */
[----:B--2---:R-:W-:-:S04]  /*0600*/  FFMA R12, R14, R28, R12 ;  /* 0x0000001c0e0c7223 */ /* 0x004fc8000000000c */
[----:B---3--:R-:W-:Y:S01]  /*0610*/  FFMA R12, R21, R16, R12 ;  /* 0x00000010150c7223 */ /* 0x008fe2000000000c */
[----:B------:R-:W-:Y:S06]  /*0620*/  @P1 BRA `(.L_x_2) ;  /* 0xfffffffc000c1947 */ /* 0x000fec000383ffff */
.L_x_1:
[----:B------:R-:W-:Y:S05]  /*0630*/  @!P0 BRA `(.L_x_0) ;  /* 0x0000000400048947 */ /* 0x000fea0003800000 */
[----:B------:R-:W-:Y:S02]  /*0640*/  ISETP.GE.U32.AND P0, PT, R4, 0x4, PT ;  /* 0x000000040400780c */ /* 0x000fe40003f06070 */
[----:B------:R-:W-:-:S04]  /*0650*/  LOP3.LUT R13, R5, 0x3, RZ, 0xc0, !PT ;  /* 0x00000003050d7812 */ /* 0x000fc800078ec0ff */
[----:B------:R-:W-:-:S07]  /*0660*/  ISETP.NE.AND P1, PT, R13, RZ, PT ;  /* 0x000000ff0d00720c */ /* 0x000fce0003f25270 */
[----:B------:R-:W-:Y:S06]  /*0670*/  @!P0 BRA `(.L_x_3) ;  /* 0x00000000007c8947 */ /* 0x000fec0003800000 */
[----:B------:R-:W0:Y:S01]  /*0680*/  LDC.64 R8, c[0x0][0x398] ;  /* 0x0000e600ff087b82 */ /* 0x000e220000000a00 */
[----:B------:R-:W-:Y:S02]  /*0690*/  IMAD R15, R2, R5, R6 ;  /* 0x00000005020f7224 */ /* 0x000fe400078e0206 */
[----:B------:R-:W-:-:S03]  /*06a0*/  IMAD R17, R6, R0, R3 ;  /* 0x0000000006117224 */ /* 0x000fc600078e0203 */
[C---:B------:R-:W-:Y:S02]  /*06b0*/  IADD3 R23, PT, PT, R15.reuse, 0x1, RZ ;  /* 0x000000010f177810 */ /* 0x040fe40007ffe0ff */
[----:B------:R-:W1:Y:S01]  /*06c0*/  LDC.64 R10, c[0x0][0x390] ;  /* 0x0000e400ff0a7b82 */ /* 0x000e620000000a00 */
[C---:B------:R-:W-:Y:S02]  /*06d0*/  IADD3 R27, PT, PT, R15.reuse, 0x2, RZ ;  /* 0x000000020f1b7810 */ /* 0x040fe40007ffe0ff */
[----:B------:R-:W-:Y:S01]  /*06e0*/  IADD3 R4, PT, PT, R15, 0x3, RZ ;  /* 0x000000030f047810 */ /* 0x000fe20007ffe0ff */
[C---:B0-----:R-:W-:Y:S01]  /*06f0*/  IMAD.WIDE.U32 R20, R17.reuse, 0x4, R8 ;  /* 0x0000000411147825 */ /* 0x041fe200078e0008 */
[----:B------:R-:W-:-:S04]  /*0700*/  IADD3 R17, PT, PT, R17, R0, RZ ;  /* 0x0000000011117210 */ /* 0x000fc80007ffe0ff */
[-C--:B------:R-:W-:Y:S01]  /*0710*/  IADD3 R29, PT, PT, R17, R0.reuse, RZ ;  /* 0x00000000111d7210 */ /* 0x080fe20007ffe0ff */
[--C-:B-1----:R-:W-:Y:S01]  /*0720*/  IMAD.WIDE.U32 R24, R15, 0x4, R10.reuse ;  /* 0x000000040f187825 */ /* 0x102fe200078e000a */
[----:B------:R-:W2:Y:S03]  /*0730*/  LDG.E R20, desc[UR6][R20.64] ;  /* 0x0000000614147981 */ /* 0x000ea6000c1e1900 */
[----:B------:R-:W-:Y:S01]  /*0740*/  IMAD.WIDE.U32 R22, R23, 0x4, R10 ;  /* 0x0000000417167825 */ /* 0x000fe200078e000a */
[----:B------:R-:W2:Y:S03]  /*0750*/  LDG.E R7, desc[UR6][R24.64] ;  /* 0x0000000618077981 */ /* 0x000ea6000c1e1900 */
[----:B------:R-:W-:Y:S02]  /*0760*/  IMAD.WIDE.U32 R18, R17, 0x4, R8 ;  /* 0x0000000411127825 */ /* 0x000fe400078e0008 */
[----:B------:R-:W3:Y:S02]  /*0770*/  LDG.E R22, desc[UR6][R22.64] ;  /* 0x0000000616167981 */ /* 0x000ee4000c1e1900 */
[----:B------:R-:W-:Y:S01]  /*0780*/  IMAD.WIDE.U32 R14, R27, 0x4, R10 ;  /* 0x000000041b0e7825 */ /* 0x000fe200078e000a */
[C---:B------:R-:W-:Y:S01]  /*0790*/  IADD3 R27, PT, PT, R29.reuse, R0, RZ ;  /* 0x000000001d1b7210 */ /* 0x040fe20007ffe0ff */
[----:B------:R-:W3:Y:S02]  /*07a0*/  LDG.E R19, desc[UR6][R18.64] ;  /* 0x0000000612137981 */ /* 0x000ee4000c1e1900 */
[----:B------:R-:W-:-:S02]  /*07b0*/  IMAD.WIDE.U32 R16, R29, 0x4, R8 ;  /* 0x000000041d107825 */ /* 0x000fc400078e0008 */
[----:B------:R-:W4:Y:S02]  /*07c0*/  LDG.E R14, desc[UR6][R14.64] ;  /* 0x000000060e0e7981 */ /* 0x000f24000c1e1900 */
[----:B------:R-:W-:Y:S02]  /*07d0*/  IMAD.WIDE.U32 R10, R4, 0x4, R10 ;  /* 0x00000004040a7825 */ /* 0x000fe400078e000a */
[----:B------:R-:W4:Y:S02]  /*07e0*/  LDG.E R16, desc[UR6][R16.64] ;  /* 0x0000000610107981 */ /* 0x000f24000c1e1900 */
[----:B------:R-:W-:Y:S02]  /*07f0*/  IMAD.WIDE.U32 R8, R27, 0x4, R8 ;  /* 0x000000041b087825 */ /* 0x000fe400078e0008 */
[----:B------:R-:W5:Y:S04]  /*0800*/  LDG.E R10, desc[UR6][R10.64] ;  /* 0x000000060a0a7981 */ /* 0x000f68000c1e1900 */
[----:B------:R-:W5:Y:S01]  /*0810*/  LDG.E R8, desc[UR6][R8.64] ;  /* 0x0000000608087981 */ /* 0x000f62000c1e1900 */
[----:B------:R-:W-:Y:S01]  /*0820*/  IADD3 R6, PT, PT, R6, 0x4, RZ ;  /* 0x0000000406067810 */ /* 0x000fe20007ffe0ff */
[----:B--2---:R-:W-:-:S04]  /*0830*/  FFMA R7, R7, R20, R12 ;  /* 0x0000001407077223 */ /* 0x004fc8000000000c */
[----:B---3--:R-:W-:-:S04]  /*0840*/  FFMA R7, R22, R19, R7 ;  /* 0x0000001316077223 */ /* 0x008fc80000000007 */
[----:B----4-:R-:W-:-:S04]  /*0850*/  FFMA R7, R14, R16, R7 ;  /* 0x000000100e077223 */ /* 0x010fc80000000007 */
[----:B-----5:R-:W-:-:S07]  /*0860*/  FFMA R12, R10, R8, R7 ;  /* 0x000000080a0c7223 */ /* 0x020fce0000000007 */
.L_x_3:
[----:B------:R-:W-:Y:S05]  /*0870*/  @!P1 BRA `(.L_x_0) ;  /* 0x0000000000749947 */ /* 0x000fea0003800000 */
[----:B------:R-:W0:Y:S01]  /*0880*/  LDC.64 R8, c[0x0][0x398] ;  /* 0x0000e600ff087b82 */ /* 0x000e220000000a00 */
[----:B------:R-:W-:Y:S02]  /*0890*/  ISETP.NE.AND P0, PT, R13, 0x1, PT ;  /* 0x000000010d00780c */ /* 0x000fe40003f05270 */
[----:B------:R-:W-:-:S04]  /*08a0*/  LOP3.LUT R4, R5, 0x1, RZ, 0xc0, !PT ;  /* 0x0000000105047812 */ /* 0x000fc800078ec0ff */
[----:B------:R-:W-:Y:S01]  /*08b0*/  ISETP.NE.U32.AND P1, PT, R4, 0x1, PT ;  /* 0x000000010400780c */ /* 0x000fe20003f25070 */
[----:B------:R-:W1:Y:S06]  /*08c0*/  LDC.64 R18, c[0x0][0x390] ;  /* 0x0000e400ff127b82 */ /* 0x000e6c0000000a00 */
[----:B------:R-:W-:Y:S02]  /*08d0*/  @P0 IMAD R7, R2, R5, R6 ;  /* 0x0000000502070224 */ /* 0x000fe400078e0206 */
[----:B------:R-:W2:Y:S01]  /*08e0*/  LDC.64 R10, c[0x0][0x390] ;  /* 0x0000e400ff0a7b82 */ /* 0x000ea20000000a00 */
[C---:B------:R-:W-:Y:S01]  /*08f0*/  @P0 IMAD R17, R6.reuse, R0, R3 ;  /* 0x0000000006110224 */ /* 0x040fe200078e0203 */
[----:B------:R-:W-:-:S02]  /*0900*/  @P0 IADD3 R6, PT, PT, R6, 0x2, RZ ;  /* 0x0000000206060810 */ /* 0x000fc40007ffe0ff */
[----:B------:R-:W-:Y:S02]  /*0910*/  @P0 IADD3 R13, PT, PT, R7, 0x1, RZ ;  /* 0x00000001070d0810 */ /* 0x000fe40007ffe0ff */
[C---:B------:R-:W-:Y:S02]  /*0920*/  @P0 IADD3 R23, PT, PT, R17.reuse, R0, RZ ;  /* 0x0000000011170210 */ /* 0x040fe40007ffe0ff */
[----:B------:R-:W3:Y:S01]  /*0930*/  LDC.64 R14, c[0x0][0x398] ;  /* 0x0000e600ff0e7b82 */ /* 0x000ee20000000a00 */
[----:B0-----:R-:W-:-:S04]  /*0940*/  @P0 IMAD.WIDE.U32 R16, R17, 0x4, R8 ;  /* 0x0000000411100825 */ /* 0x001fc800078e0008 */
[----:B------:R-:W-:Y:S02]  /*0950*/  @P0 IMAD.WIDE.U32 R8, R23, 0x4, R8 ;  /* 0x0000000417080825 */ /* 0x000fe400078e0008 */
[----:B------:R-:W4:Y:S02]  /*0960*/  @P0 LDG.E R16, desc[UR6][R16.64] ;  /* 0x0000000610100981 */ /* 0x000f24000c1e1900 */
[--C-:B-1----:R-:W-:Y:S02]  /*0970*/  @P0 IMAD.WIDE.U32 R20, R7, 0x4, R18.reuse ;  /* 0x0000000407140825 */ /* 0x102fe400078e0012 */
[----:B------:R-:W5:Y:S02]  /*0980*/  @P0 LDG.E R8, desc[UR6][R8.64] ;  /* 0x0000000608080981 */ /* 0x000f64000c1e1900 */
[----:B------:R-:W-:Y:S02]  /*0990*/  @P0 IMAD.WIDE.U32 R18, R13, 0x4, R18 ;  /* 0x000000040d120825 */ /* 0x000fe400078e0012 */
[----:B------:R-:W4:Y:S02]  /*09a0*/  @P0 LDG.E R7, desc[UR6][R20.64] ;  /* 0x0000000614070981 */ /* 0x000f24000c1e1900 */
[----:B------:R-:W-:-:S02]  /*09b0*/  @!P1 IMAD R5, R2, R5, R6 ;  /* 0x0000000502059224 */ /* 0x000fc400078e0206 */
[----:B------:R-:W-:Y:S01]  /*09c0*/  @!P1 IMAD R13, R6, R0, R3 ;  /* 0x00000000060d9224 */ /* 0x000fe200078e0203 */
[----:B------:R-:W5:Y:S01]  /*09d0*/  @P0 LDG.E R18, desc[UR6][R18.64] ;  /* 0x0000000612120981 */ /* 0x000f62000c1e1900 */
[----:B--2---:R-:W-:-:S04]  /*09e0*/  @!P1 IMAD.WIDE.U32 R10, R5, 0x4, R10 ;  /* 0x00000004050a9825 */ /* 0x004fc800078e000a */
[----:B---3--:R-:W-:Y:S02]  /*09f0*/  @!P1 IMAD.WIDE.U32 R14, R13, 0x4, R14 ;  /* 0x000000040d0e9825 */ /* 0x008fe400078e000e */
[----:B------:R-:W2:Y:S04]  /*0a00*/  @!P1 LDG.E R11, desc[UR6][R10.64] ;  /* 0x000000060a0b9981 */ /* 0x000ea8000c1e1900 */
[----:B------:R-:W2:Y:S01]  /*0a10*/  @!P1 LDG.E R14, desc[UR6][R14.64] ;  /* 0x000000060e0e9981 */ /* 0x000ea2000c1e1900 */
[----:B----4-:R-:W-:-:S04]  /*0a20*/  @P0 FFMA R7, R7, R16, R12 ;  /* 0x0000001007070223 */ /* 0x010fc8000000000c */
[----:B-----5:R-:W-:-:S04]  /*0a30*/  @P0 FFMA R12, R18, R8, R7 ;  /* 0x00000008120c0223 */ /* 0x020fc80000000007 */
[----:B--2---:R-:W-:-:S07]  /*0a40*/  @!P1 FFMA R12, R11, R14, R12 ;  /* 0x0000000e0b0c9223 */ /* 0x004fce000000000c */
.L_x_0:
[----:B------:R-:W0:Y:S01]  /*0a50*/  LDC.64 R4, c[0x0][0x3a0] ;  /* 0x0000e800ff047b82 */ /* 0x000e220000000a00 */
[----:B------:R-:W-:-:S04]  /*0a60*/  IMAD R3, R2, R0, R3 ;  /* 0x0000000002037224 */ /* 0x000fc800078e0203 */
[----:B0-----:R-:W-:-:S05]  /*0a70*/  IMAD.WIDE.U32 R2, R3, 0x4, R4 ;  /* 0x0000000403027825 */ /* 0x001fca00078e0004 */
[----:B------:R-:W-:Y:S01]  /*0a80*/  STG.E desc[UR6][R2.64], R12 ;  /* 0x0000000c02007986 */ /* 0x000fe2000c101906 */
[----:B------:R-:W-:Y:S05]  /*0a90*/  EXIT ;  /* 0x000000000000794d */ /* 0x000fea0003800000 */
.L_x_4:
[----:B------:R-:W-:-:S00]  /*0aa0*/  BRA `(.L_x_4) ;  /* 0xfffffffc00fc7947 */ /* 0x000fc0000383ffff */
[----:B------:R-:W-:-:S00]  /*0ab0*/  NOP ;  /* 0x0000000000007918 */ /* 0x000fc00000000000 */
        /* <DEDUP_REMOVED lines=12> */
.L_x_5:


//--------------------- .nv.shared.reserved.0     --------------------------
	.section	.nv.shared.reserved.0,"aw",@nobits
	.weak		__nv_reservedSMEM_offset_0_alias
	.size		__nv_reservedSMEM_offset_0_alias, 0, 64
	.other		__nv_reservedSMEM_offset_0_alias,@"STO_CUDA_RESERVED_SHARED STV_DEFAULT"
__nv_reservedSMEM_offset_0_alias:
	.zero		0
	.zero		64


//--------------------- .nv.constant0._Z31matrixMulKernel_1thread1elementiiiPKfS0_Pf --------------------------
	.section	.nv.constant0._Z31matrixMulKernel_1thread1elementiiiPKfS0_Pf,"a",@progbits
	.sectionflags	@""
	.align	4
.nv.constant0._Z31matrixMulKernel_1thread1elementiiiPKfS0_Pf:
	.zero		936


//--------------------- SYMBOLS --------------------------

	.type		.nv.reservedSmem.offset0,@object
	.size		.nv.reservedSmem.offset0,0x4
